//
// Generated by NVIDIA NVVM Compiler
//
// Compiler Build ID: CL-36424714
// Cuda compilation tools, release 13.0, V13.0.88
// Based on NVVM 20.0.0
//

.version 9.0
.target sm_100
.address_size 64

	// .globl	_Z10bad_kerneli
.extern .func __assertfail
(
	.param .b64 __assertfail_param_0,
	.param .b64 __assertfail_param_1,
	.param .b32 __assertfail_param_2,
	.param .b64 __assertfail_param_3,
	.param .b64 __assertfail_param_4
)
;
.global .align 1 .b8 __unnamed_1[21] = {118, 111, 105, 100, 32, 98, 97, 100, 95, 107, 101, 114, 110, 101, 108, 40, 105, 110, 116, 41};
.global .align 1 .b8 $str[6] = {102, 97, 108, 115, 101};
.global .align 1 .b8 $str$1[27] = {47, 116, 109, 112, 47, 115, 97, 115, 115, 95, 99, 117, 95, 98, 115, 48, 100, 104, 108, 108, 118, 47, 107, 46, 99, 117};

.visible .entry _Z10bad_kerneli(
	.param .u32 _Z10bad_kerneli_param_0
)
{
	.reg .b64 	%rd<7>;

	mov.u64 	%rd1, $str;
	cvta.global.u64 	%rd2, %rd1;
	mov.u64 	%rd3, $str$1;
	cvta.global.u64 	%rd4, %rd3;
	mov.u64 	%rd5, __unnamed_1;
	cvta.global.u64 	%rd6, %rd5;
	{ // callseq 0, 0
	.param .b64 param0;
	st.param.b64 	[param0], %rd2;
	.param .b64 param1;
	st.param.b64 	[param1], %rd4;
	.param .b32 param2;
	st.param.b32 	[param2], 48;
	.param .b64 param3;
	st.param.b64 	[param3], %rd6;
	.param .b64 param4;
	st.param.b64 	[param4], 1;
	call.uni 
	__assertfail, 
	(
	param0, 
	param1, 
	param2, 
	param3, 
	param4
	);
	} // callseq 0
	ret;

}


// ===== COMPILED SASS (sm_100) =====

	.target	sm_100

	.elftype	@"ET_EXEC"


//--------------------- .note.nv.tkinfo           --------------------------
	.section	.note.nv.tkinfo,"",@"SHT_NOTE"
	.sectionflags	@"SHF_NOTE_NV_TKINFO"
	.tkinfo
        /*0018*/ 	.word	0x00000002
        /*0030*/ 	.string	""
        /*0030*/ 	.string	"ptxas"
        /*0030*/ 	.string	"Cuda compilation tools, release 13.0, V13.0.88"
        /*0030*/ 	.string	"Build cuda_13.0.r13.0/compiler.36424714_0"
        /*0030*/ 	.string	"-arch sm_100 -m 64 "



//--------------------- .note.nv.cuinfo           --------------------------
	.section	.note.nv.cuinfo,"",@"SHT_NOTE"
	.sectionflags	@"SHF_NOTE_NV_CUINFO"
        /*0018*/ 	.short	0x0002
        /*001a*/ 	.short	0x0064
        /*001c*/ 	.short	0x0082
	.zero		2


//--------------------- .nv.info                  --------------------------
	.section	.nv.info,"",@"SHT_CUDA_INFO"
	.align	4


	//----- nvinfo : EIATTR_REGCOUNT
	.align		4
        /*0000*/ 	.byte	0x04, 0x2f
        /*0002*/ 	.short	(.L_4 - .L_3)
	.align		4
.L_3:
        /*0004*/ 	.word	index@(_Z10bad_kerneli)
        /*0008*/ 	.word	0x00000018


	//----- nvinfo : EIATTR_FRAME_SIZE
	.align		4
.L_4:
        /*000c*/ 	.byte	0x04, 0x11
        /*000e*/ 	.short	(.L_6 - .L_5)
	.align		4
.L_5:
        /*0010*/ 	.word	index@(_Z10bad_kerneli)
        /*0014*/ 	.word	0x00000000


	//----- nvinfo : EIATTR_MIN_STACK_SIZE
	.align		4
.L_6:
        /*0018*/ 	.byte	0x04, 0x12
        /*001a*/ 	.short	(.L_8 - .L_7)
	.align		4
.L_7:
        /*001c*/ 	.word	index@(_Z10bad_kerneli)
        /*0020*/ 	.word	0x00000000
.L_8:


//--------------------- .nv.compat                --------------------------
	.section	.nv.compat,"",@"SHT_CUDA_COMPAT_INFO"
	.align	4
        /*0000*/ 	.byte	0x02, 0x09, 0x00, 0x00, 0x02, 0x02, 0x01, 0x00, 0x02, 0x05, 0x05, 0x00, 0x03, 0x07, 0x01, 0x01
        /*0010*/ 	.byte	0x02, 0x03, 0x00, 0x00, 0x02, 0x06, 0x01, 0x00, 0x04, 0x0b, 0x08, 0x00, 0x09, 0x00, 0x00, 0x00
        /*0020*/ 	.byte	0x00, 0x00, 0x00, 0x00


//--------------------- .nv.info._Z10bad_kerneli  --------------------------
	.section	.nv.info._Z10bad_kerneli,"",@"SHT_CUDA_INFO"
	.sectionflags	@""
	.align	4


	//----- nvinfo : EIATTR_CUDA_API_VERSION
	.align		4
        /*0000*/ 	.byte	0x04, 0x37
        /*0002*/ 	.short	(.L_10 - .L_9)
.L_9:
        /*0004*/ 	.word	0x00000082


	//----- nvinfo : EIATTR_KPARAM_INFO
	.align		4
.L_10:
        /*0008*/ 	.byte	0x04, 0x17
        /*000a*/ 	.short	(.L_12 - .L_11)
.L_11:
        /*000c*/ 	.word	0x00000000
        /*0010*/ 	.short	0x0000
        /*0012*/ 	.short	0x0000
        /*0014*/ 	.byte	0x00, 0xf0, 0x11, 0x00


	//----- nvinfo : EIATTR_SPARSE_MMA_MASK
	.align		4
.L_12:
        /*0018*/ 	.byte	0x03, 0x50
        /*001a*/ 	.short	0x0000


	//----- nvinfo : EIATTR_MAXREG_COUNT
	.align		4
        /*001c*/ 	.byte	0x03, 0x1b
        /*001e*/ 	.short	0x00ff


	//----- nvinfo : EIATTR_EXTERNS
	.align		4
        /*0020*/ 	.byte	0x04, 0x0f
        /*0022*/ 	.short	(.L_14 - .L_13)


	//   ....[0]....
	.align		4
.L_13:
        /*0024*/ 	.word	index@(__assertfail)


	//----- nvinfo : EIATTR_MERCURY_ISA_VERSION
	.align		4
.L_14:
        /*0028*/ 	.byte	0x03, 0x5f
        /*002a*/ 	.short	0x0101


	//----- nvinfo : EIATTR_VRC_CTA_INIT_COUNT
	.align		4
        /*002c*/ 	.byte	0x02, 0x4a
	.zero		1
	.zero		1


	//----- nvinfo : EIATTR_SYSCALL_OFFSETS
	.align		4
        /*0030*/ 	.byte	0x04, 0x46
        /*0032*/ 	.short	(.L_16 - .L_15)


	//   ....[0]....
.L_15:
        /*0034*/ 	.word	0x00000100


	//----- nvinfo : EIATTR_EXIT_INSTR_OFFSETS
	.align		4
.L_16:
        /*0038*/ 	.byte	0x04, 0x1c
        /*003a*/ 	.short	(.L_18 - .L_17)


	//   ....[0]....
.L_17:
        /*003c*/ 	.word	0x00000110


	//----- nvinfo : EIATTR_CBANK_PARAM_SIZE
	.align		4
.L_18:
        /*0040*/ 	.byte	0x03, 0x19
        /*0042*/ 	.short	0x0004


	//----- nvinfo : EIATTR_PARAM_CBANK
	.align		4
        /*0044*/ 	.byte	0x04, 0x0a
        /*0046*/ 	.short	(.L_20 - .L_19)
	.align		4
.L_19:
        /*0048*/ 	.word	index@(.nv.constant0._Z10bad_kerneli)
        /*004c*/ 	.short	0x0380
        /*004e*/ 	.short	0x0004


	//----- nvinfo : EIATTR_SW_WAR
	.align		4
.L_20:
        /*0050*/ 	.byte	0x04, 0x36
        /*0052*/ 	.short	(.L_22 - .L_21)
.L_21:
        /*0054*/ 	.word	0x00000008
.L_22:


//--------------------- .nv.callgraph             --------------------------
	.section	.nv.callgraph,"",@"SHT_CUDA_CALLGRAPH"
	.align	4
	.sectionentsize	8
	.align		4
        /*0000*/ 	.word	0x00000000
	.align		4
        /*0004*/ 	.word	0xffffffff
	.align		4
        /*0008*/ 	.word	index@(_Z10bad_kerneli)
	.align		4
        /*000c*/ 	.word	index@(__assertfail)
	.align		4
        /*0010*/ 	.word	0x00000000
	.align		4
        /*0014*/ 	.word	0xfffffffe
	.align		4
        /*0018*/ 	.word	0x00000000
	.align		4
        /*001c*/ 	.word	0xfffffffd
	.align		4
        /*0020*/ 	.word	0x00000000
	.align		4
        /*0024*/ 	.word	0xfffffffc


//--------------------- .nv.constant4             --------------------------
	.section	.nv.constant4,"a",@progbits
	.align	8
	.align		8
.nv.constant4:
        /*0000*/ 	.dword	__assertfail
	.align		8
        /*0008*/ 	.dword	__unnamed_1
	.align		8
        /*0010*/ 	.dword	$str
	.align		8
        /*0018*/ 	.dword	$str$1


//--------------------- .text._Z10bad_kerneli     --------------------------
	.section	.text._Z10bad_kerneli,"ax",@progbits
	.align	128
        .global         _Z10bad_kerneli
        .type           _Z10bad_kerneli,@function
        .size           _Z10bad_kerneli,(.L_x_2 - _Z10bad_kerneli)
        .other          _Z10bad_kerneli,@"STO_CUDA_ENTRY STV_DEFAULT"
_Z10bad_kerneli:
.text._Z10bad_kerneli:
[----:B------:R-:W0:Y:S01]  /*0000*/  LDC R1, c[0x0][0x37c] ;  /* 0x0000df00ff017b82 */ /* 0x000e220000000800 */
[----:B------:R-:W-:Y:S01]  /*0010*/  MOV R0, 0x0 ;  /* 0x0000000000007802 */ /* 0x000fe20000000f00 */
[----:B------:R-:W1:Y:S01]  /*0020*/  LDCU.64 UR4, c[0x4][0x10] ;  /* 0x01000200ff0477ac */ /* 0x000e620008000a00 */
[----:B------:R-:W-:Y:S02]  /*0030*/  HFMA2 R12, -RZ, RZ, 0, 5.9604644775390625e-08 ;  /* 0x00000001ff0c7431 */ /* 0x000fe400000001ff */
[----:B------:R-:W-:-:S03]  /*0040*/  IMAD.MOV.U32 R8, RZ, RZ, 0x30 ;  /* 0x00000030ff087424 */ /* 0x000fc600078e00ff */
[----:B------:R2:W3:Y:S01]  /*0050*/  LDC.64 R2, c[0x4][R0] ;  /* 0x0100000000027b82 */ /* 0x0004e20000000a00 */
[----:B------:R-:W4:Y:S01]  /*0060*/  LDCU.64 UR6, c[0x4][0x18] ;  /* 0x01000300ff0677ac */ /* 0x000f220008000a00 */
[----:B------:R-:W-:Y:S01]  /*0070*/  IMAD.MOV.U32 R13, RZ, RZ, RZ ;  /* 0x000000ffff0d7224 */ /* 0x000fe200078e00ff */
[----:B------:R-:W5:Y:S01]  /*0080*/  LDCU.64 UR8, c[0x4][0x8] ;  /* 0x01000100ff0877ac */ /* 0x000f620008000a00 */
[----:B-1----:R-:W-:Y:S01]  /*0090*/  IMAD.U32 R4, RZ, RZ, UR4 ;  /* 0x00000004ff047e24 */ /* 0x002fe2000f8e00ff */
[----:B------:R-:W-:Y:S01]  /*00a0*/  MOV R5, UR5 ;  /* 0x0000000500057c02 */ /* 0x000fe20008000f00 */
[----:B----4-:R-:W-:Y:S01]  /*00b0*/  IMAD.U32 R6, RZ, RZ, UR6 ;  /* 0x00000006ff067e24 */ /* 0x010fe2000f8e00ff */
[----:B------:R-:W-:Y:S01]  /*00c0*/  MOV R7, UR7 ;  /* 0x0000000700077c02 */ /* 0x000fe20008000f00 */
[----:B-----5:R-:W-:Y:S01]  /*00d0*/  IMAD.U32 R10, RZ, RZ, UR8 ;  /* 0x00000008ff0a7e24 */ /* 0x020fe2000f8e00ff */
[----:B--2---:R-:W-:-:S07]  /*00e0*/  MOV R11, UR9 ;  /* 0x00000009000b7c02 */ /* 0x004fce0008000f00 */
[----:B------:R-:W-:-:S07]  /*00f0*/  LEPC R20, `(.L_x_0) ;  /* 0x000000001014794e */ /* 0x000fce0000000000 */
[----:B0--3--:R-:W-:Y:S05]  /*0100*/  CALL.ABS.NOINC R2 ;  /* 0x0000000002007343 */ /* 0x009fea0003c00000 */
.L_x_0:
[----:B------:R-:W-:Y:S05]  /*0110*/  EXIT ;  /* 0x000000000000794d */ /* 0x000fea0003800000 */
.L_x_1:
[----:B------:R-:W-:-:S00]  /*0120*/  BRA `(.L_x_1) ;  /* 0xfffffffc00fc7947 */ /* 0x000fc0000383ffff */
[----:B------:R-:W-:-:S00]  /*0130*/  NOP ;  /* 0x0000000000007918 */ /* 0x000fc00000000000 */
        /* <DEDUP_REMOVED lines=12> */
.L_x_2:


//--------------------- .nv.global.init           --------------------------
	.section	.nv.global.init,"aw",@progbits
.nv.global.init:
	.type		$str,@object
	.size		$str,(__unnamed_1 - $str)
$str:
        /*0000*/ 	.byte	0x66, 0x61, 0x6c, 0x73, 0x65, 0x00
	.type		__unnamed_1,@object
	.size		__unnamed_1,($str$1 - __unnamed_1)
__unnamed_1:
        /*0006*/ 	.byte	0x76, 0x6f, 0x69, 0x64, 0x20, 0x62, 0x61, 0x64, 0x5f, 0x6b, 0x65, 0x72, 0x6e, 0x65, 0x6c, 0x28
        /*0016*/ 	.byte	0x69, 0x6e, 0x74, 0x29, 0x00
	.type		$str$1,@object
	.size		$str$1,(.L_2 - $str$1)
$str$1:
        /*001b*/ 	.byte	0x2f, 0x74, 0x6d, 0x70, 0x2f, 0x73, 0x61, 0x73, 0x73, 0x5f, 0x63, 0x75, 0x5f, 0x62, 0x73, 0x30
        /*002b*/ 	.byte	0x64, 0x68, 0x6c, 0x6c, 0x76, 0x2f, 0x6b, 0x2e, 0x63, 0x75, 0x00
.L_2:


//--------------------- .nv.shared.reserved.0     --------------------------
	.section	.nv.shared.reserved.0,"aw",@nobits
	.weak		__nv_reservedSMEM_offset_0_alias
	.size		__nv_reservedSMEM_offset_0_alias, 0, 64
	.other		__nv_reservedSMEM_offset_0_alias,@"STO_CUDA_RESERVED_SHARED STV_DEFAULT"
__nv_reservedSMEM_offset_0_alias:
	.zero		0
	.zero		64


//--------------------- .nv.constant0._Z10bad_kerneli --------------------------
	.section	.nv.constant0._Z10bad_kerneli,"a",@progbits
	.sectionflags	@""
	.align	4
.nv.constant0._Z10bad_kerneli:
	.zero		900


//--------------------- SYMBOLS --------------------------

	.type		.nv.reservedSmem.offset0,@object
	.size		.nv.reservedSmem.offset0,0x4
	.type		__assertfail,@function
